	.headerflags	@"EF_CUDA_TEXMODE_UNIFIED EF_CUDA_64BIT_ADDRESS EF_CUDA_ACCELERATORS EF_CUDA_SM90 EF_CUDA_VIRTUAL_SM(EF_CUDA_SM90)"
	.elftype	@"ET_EXEC"


//--------------------- .nv.info                  --------------------------
	.section	.nv.info,"",@"SHT_CUDA_INFO"
	.align	4


	//----- nvinfo : EIATTR_REGCOUNT
	.align		4
        /*0000*/ 	.byte	0x04, 0x2f
        /*0002*/ 	.short	(.L_3 - .L_2)
	.align		4
.L_2:
        /*0004*/ 	.word	index@(triton_poi_fused__native_batch_norm_legit_no_training_relu_24)
        /*0008*/ 	.word	0x00000018


	//----- nvinfo : EIATTR_MIN_STACK_SIZE
	.align		4
.L_3:
        /*000c*/ 	.byte	0x04, 0x12
        /*000e*/ 	.short	(.L_5 - .L_4)
	.align		4
.L_4:
        /*0010*/ 	.word	index@(triton_poi_fused__native_batch_norm_legit_no_training_relu_24)
        /*0014*/ 	.word	0x00000000


	//----- nvinfo : EIATTR_FRAME_SIZE
	.align		4
.L_5:
        /*0018*/ 	.byte	0x04, 0x11
        /*001a*/ 	.short	(.L_7 - .L_6)
	.align		4
.L_6:
        /*001c*/ 	.word	index@(triton_poi_fused__native_batch_norm_legit_no_training_relu_24)
        /*0020*/ 	.word	0x00000000


	//----- nvinfo : EIATTR_MIN_STACK_SIZE
	.align		4
.L_7:
        /*0024*/ 	.byte	0x04, 0x12
        /*0026*/ 	.short	(.L_9 - .L_8)
	.align		4
.L_8:
        /*0028*/ 	.word	index@(triton_poi_fused__native_batch_norm_legit_no_training_relu_24)
        /*002c*/ 	.word	0x00000000
.L_9:


//--------------------- .nv.info.triton_poi_fused__native_batch_norm_legit_no_training_relu_24 --------------------------
	.section	.nv.info.triton_poi_fused__native_batch_norm_legit_no_training_relu_24,"",@"SHT_CUDA_INFO"
	.sectionflags	@""
	.align	4


	//----- nvinfo : EIATTR_CUDA_API_VERSION
	.align		4
        /*0000*/ 	.byte	0x04, 0x37
        /*0002*/ 	.short	(.L_11 - .L_10)
.L_10:
        /*0004*/ 	.word	0x0000007c


	//----- nvinfo : EIATTR_KPARAM_INFO
	.align		4
.L_11:
        /*0008*/ 	.byte	0x04, 0x17
        /*000a*/ 	.short	(.L_13 - .L_12)
.L_12:
        /*000c*/ 	.word	0x00000000
        /*0010*/ 	.short	0x0007
        /*0012*/ 	.short	0x0034
        /*0014*/ 	.byte	0x00, 0xf0, 0x11, 0x00


	//----- nvinfo : EIATTR_KPARAM_INFO
	.align		4
.L_13:
        /*0018*/ 	.byte	0x04, 0x17
        /*001a*/ 	.short	(.L_15 - .L_14)
.L_14:
        /*001c*/ 	.word	0x00000000
        /*0020*/ 	.short	0x0006
        /*0022*/ 	.short	0x0030
        /*0024*/ 	.byte	0x00, 0xf0, 0x11, 0x00


	//----- nvinfo : EIATTR_KPARAM_INFO
	.align		4
.L_15:
        /*0028*/ 	.byte	0x04, 0x17
        /*002a*/ 	.short	(.L_17 - .L_16)
.L_16:
        /*002c*/ 	.word	0x00000000
        /*0030*/ 	.short	0x0005
        /*0032*/ 	.short	0x0028
        /*0034*/ 	.byte	0x00, 0xf4, 0x21, 0x00


	//----- nvinfo : EIATTR_KPARAM_INFO
	.align		4
.L_17:
        /*0038*/ 	.byte	0x04, 0x17
        /*003a*/ 	.short	(.L_19 - .L_18)
.L_18:
        /*003c*/ 	.word	0x00000000
        /*0040*/ 	.short	0x0004
        /*0042*/ 	.short	0x0020
        /*0044*/ 	.byte	0x00, 0xf4, 0x21, 0x00


	//----- nvinfo : EIATTR_KPARAM_INFO
	.align		4
.L_19:
        /*0048*/ 	.byte	0x04, 0x17
        /*004a*/ 	.short	(.L_21 - .L_20)
.L_20:
        /*004c*/ 	.word	0x00000000
        /*0050*/ 	.short	0x0003
        /*0052*/ 	.short	0x0018
        /*0054*/ 	.byte	0x00, 0xf4, 0x21, 0x00


	//----- nvinfo : EIATTR_KPARAM_INFO
	.align		4
.L_21:
        /*0058*/ 	.byte	0x04, 0x17
        /*005a*/ 	.short	(.L_23 - .L_22)
.L_22:
        /*005c*/ 	.word	0x00000000
        /*0060*/ 	.short	0x0002
        /*0062*/ 	.short	0x0010
        /*0064*/ 	.byte	0x00, 0xf4, 0x21, 0x00


	//----- nvinfo : EIATTR_KPARAM_INFO
	.align		4
.L_23:
        /*0068*/ 	.byte	0x04, 0x17
        /*006a*/ 	.short	(.L_25 - .L_24)
.L_24:
        /*006c*/ 	.word	0x00000000
        /*0070*/ 	.short	0x0001
        /*0072*/ 	.short	0x0008
        /*0074*/ 	.byte	0x00, 0xf4, 0x21, 0x00


	//----- nvinfo : EIATTR_KPARAM_INFO
	.align		4
.L_25:
        /*0078*/ 	.byte	0x04, 0x17
        /*007a*/ 	.short	(.L_27 - .L_26)
.L_26:
        /*007c*/ 	.word	0x00000000
        /*0080*/ 	.short	0x0000
        /*0082*/ 	.short	0x0000
        /*0084*/ 	.byte	0x00, 0xf4, 0x21, 0x00


	//----- nvinfo : EIATTR_SPARSE_MMA_MASK
	.align		4
.L_27:
        /*0088*/ 	.byte	0x03, 0x50
        /*008a*/ 	.short	0x0000


	//----- nvinfo : EIATTR_MAXREG_COUNT
	.align		4
        /*008c*/ 	.byte	0x03, 0x1b
        /*008e*/ 	.short	0x00ff


	//----- nvinfo : EIATTR_EXIT_INSTR_OFFSETS
	.align		4
        /*0090*/ 	.byte	0x04, 0x1c
        /*0092*/ 	.short	(.L_29 - .L_28)


	//   ....[0]....
.L_28:
        /*0094*/ 	.word	0x000006b0


	//   ....[1]....
        /*0098*/ 	.word	0x00000760


	//----- nvinfo : EIATTR_REQNTID
	.align		4
.L_29:
        /*009c*/ 	.byte	0x04, 0x10
        /*009e*/ 	.short	(.L_31 - .L_30)
.L_30:
        /*00a0*/ 	.word	0x00000080
        /*00a4*/ 	.word	0x00000001
        /*00a8*/ 	.word	0x00000001


	//----- nvinfo : EIATTR_CBANK_PARAM_SIZE
	.align		4
.L_31:
        /*00ac*/ 	.byte	0x03, 0x19
        /*00ae*/ 	.short	0x0038


	//----- nvinfo : EIATTR_PARAM_CBANK
	.align		4
        /*00b0*/ 	.byte	0x04, 0x0a
        /*00b2*/ 	.short	(.L_33 - .L_32)
	.align		4
.L_32:
        /*00b4*/ 	.word	index@(.nv.constant0.triton_poi_fused__native_batch_norm_legit_no_training_relu_24)
        /*00b8*/ 	.short	0x0210
        /*00ba*/ 	.short	0x0038


	//----- nvinfo : EIATTR_SW_WAR
	.align		4
.L_33:
        /*00bc*/ 	.byte	0x04, 0x36
        /*00be*/ 	.short	(.L_35 - .L_34)
.L_34:
        /*00c0*/ 	.word	0x00000008
.L_35:


//--------------------- .nv.callgraph             --------------------------
	.section	.nv.callgraph,"",@"SHT_CUDA_CALLGRAPH"
	.align	4
	.sectionentsize	8
	.align		4
        /*0000*/ 	.word	0x00000000
	.align		4
        /*0004*/ 	.word	0xffffffff
	.align		4
        /*0008*/ 	.word	0x00000000
	.align		4
        /*000c*/ 	.word	0xfffffffe
	.align		4
        /*0010*/ 	.word	0x00000000
	.align		4
        /*0014*/ 	.word	0xfffffffd
	.align		4
        /*0018*/ 	.word	0x00000000
	.align		4
        /*001c*/ 	.word	0xfffffffc


//--------------------- .nv.constant4             --------------------------
	.section	.nv.constant4,"a",@progbits
	.align	8
	.align		8
.nv.constant4:
        /*0000*/ 	.dword	_$_str
	.align		8
        /*0008*/ 	.dword	_$_str_$_2


//--------------------- .text.triton_poi_fused__native_batch_norm_legit_no_training_relu_24 --------------------------
	.section	.text.triton_poi_fused__native_batch_norm_legit_no_training_relu_24,"ax",@progbits
	.sectionflags	@"SHF_BARRIERS=1"
	.align	128
        .global         triton_poi_fused__native_batch_norm_legit_no_training_relu_24
        .type           triton_poi_fused__native_batch_norm_legit_no_training_relu_24,@function
        .size           triton_poi_fused__native_batch_norm_legit_no_training_relu_24,(.L_x_1 - triton_poi_fused__native_batch_norm_legit_no_training_relu_24)
        .other          triton_poi_fused__native_batch_norm_legit_no_training_relu_24,@"STO_CUDA_ENTRY STV_DEFAULT"
triton_poi_fused__native_batch_norm_legit_no_training_relu_24:
.text.triton_poi_fused__native_batch_norm_legit_no_training_relu_24:
[----:B------:R-:W0:Y:S01]  /*0000*/  LDC R1, c[0x0][0x28] ;  /* 0x00000a00ff017b82 */ /* 0x000e220000000800 */
[----:B------:R-:W1:Y:S07]  /*0010*/  S2R R0, SR_CTAID.Y ;  /* 0x0000000000007919 */ /* 0x000e6e0000002600 */
[----:B------:R-:W2:Y:S01]  /*0020*/  LDC.64 R2, c[0x0][0x220] ;  /* 0x00008800ff027b82 */ /* 0x000ea20000000a00 */
[----:B------:R-:W-:Y:S01]  /*0030*/  ULDC.64 UR6, c[0x0][0x208] ;  /* 0x0000820000067ab9 */ /* 0x000fe20000000a00 */
[----:B------:R-:W3:Y:S01]  /*0040*/  S2R R6, SR_TID.X ;  /* 0x0000000000067919 */ /* 0x000ee20000002100 */
[----:B------:R-:W4:Y:S05]  /*0050*/  S2R R7, SR_CTAID.X ;  /* 0x0000000000077919 */ /* 0x000f2a0000002500 */
[----:B------:R-:W5:Y:S08]  /*0060*/  LDC.64 R16, c[0x0][0x218] ;  /* 0x00008600ff107b82 */ /* 0x000f700000000a00 */
[----:B------:R-:W4:Y:S01]  /*0070*/  LDC.64 R10, c[0x0][0x228] ;  /* 0x00008a00ff0a7b82 */ /* 0x000f220000000a00 */
[----:B-1----:R-:W-:Y:S01]  /*0080*/  IMAD.SHL.U32 R12, R0, 0x8, RZ ;  /* 0x00000008000c7824 */ /* 0x002fe200078e00ff */
[----:B------:R-:W-:Y:S01]  /*0090*/  SHF.R.S32.HI R0, RZ, 0x1c, R0 ;  /* 0x0000001cff007819 */ /* 0x000fe20000011400 */
[----:B---3--:R-:W-:-:S03]  /*00a0*/  IMAD.SHL.U32 R5, R6, 0x2, RZ ;  /* 0x0000000206057824 */ /* 0x008fc600078e00ff */
[----:B------:R-:W-:Y:S02]  /*00b0*/  SGXT R0, R0, 0x1 ;  /* 0x000000010000781a */ /* 0x000fe40000000200 */
[----:B------:R-:W-:-:S04]  /*00c0*/  LOP3.LUT R5, R12, 0x6, R5, 0xf8, !PT ;  /* 0x000000060c057812 */ /* 0x000fc800078ef805 */
[----:B------:R-:W-:-:S04]  /*00d0*/  LEA.HI R8, R0, R5, RZ, 0x8 ;  /* 0x0000000500087211 */ /* 0x000fc800078f40ff */
[----:B------:R-:W-:-:S05]  /*00e0*/  LOP3.LUT R4, R8, 0xffffff00, RZ, 0xc0, !PT ;  /* 0xffffff0008047812 */ /* 0x000fca00078ec0ff */
[----:B------:R-:W-:Y:S02]  /*00f0*/  IMAD.IADD R13, R5, 0x1, -R4 ;  /* 0x00000001050d7824 */ /* 0x000fe400078e0a04 */
[----:B------:R-:W1:Y:S02]  /*0100*/  LDC.64 R4, c[0x0][0x210] ;  /* 0x00008400ff047b82 */ /* 0x000e640000000a00 */
[----:B--2---:R-:W-:-:S06]  /*0110*/  IMAD.WIDE R2, R13, 0x4, R2 ;  /* 0x000000040d027825 */ /* 0x004fcc00078e0202 */
[----:B------:R-:W2:Y:S01]  /*0120*/  LDG.E.EL.64 R2, desc[UR6][R2.64] ;  /* 0x0000000602027981 */ /* 0x000ea2000c2e1b00 */
[----:B------:R-:W-:Y:S01]  /*0130*/  SHF.R.U32.HI R14, RZ, 0x2, R6 ;  /* 0x00000002ff0e7819 */ /* 0x000fe20000011606 */
[----:B----4-:R-:W-:Y:S01]  /*0140*/  IMAD.SHL.U32 R7, R7, 0x20, RZ ;  /* 0x0000002007077824 */ /* 0x010fe200078e00ff */
[----:B------:R-:W-:Y:S01]  /*0150*/  SHF.R.S32.HI R15, RZ, 0x8, R8 ;  /* 0x00000008ff0f7819 */ /* 0x000fe20000011408 */
[----:B-----5:R-:W-:Y:S01]  /*0160*/  IMAD.WIDE R16, R13, 0x4, R16 ;  /* 0x000000040d107825 */ /* 0x020fe200078e0210 */
[----:B------:R-:W-:Y:S01]  /*0170*/  SGXT.U32 R14, R14, 0x5 ;  /* 0x000000050e0e781a */ /* 0x000fe20000000000 */
[----:B------:R-:W3:Y:S03]  /*0180*/  LDC.64 R8, c[0x0][0x230] ;  /* 0x00008c00ff087b82 */ /* 0x000ee60000000a00 */
[----:B------:R-:W-:Y:S01]  /*0190*/  LOP3.LUT R18, R7, R14, RZ, 0xfc, !PT ;  /* 0x0000000e07127212 */ /* 0x000fe200078efcff */
[----:B------:R-:W4:Y:S03]  /*01a0*/  LDG.E.EL.64 R16, desc[UR6][R16.64] ;  /* 0x0000000610107981 */ /* 0x000f26000c2e1b00 */
[C---:B------:R-:W-:Y:S01]  /*01b0*/  ISETP.GE.AND P0, PT, R18.reuse, 0x19, PT ;  /* 0x000000191200780c */ /* 0x040fe20003f06270 */
[----:B------:R-:W-:-:S04]  /*01c0*/  IMAD R20, R18, 0x100, R13 ;  /* 0x0000010012147824 */ /* 0x000fc800078e020d */
[----:B------:R-:W-:-:S04]  /*01d0*/  IMAD R15, R15, 0x1900, R20 ;  /* 0x000019000f0f7824 */ /* 0x000fc800078e0214 */
[----:B-1----:R-:W-:Y:S01]  /*01e0*/  IMAD.WIDE R18, R15, 0x4, R4 ;  /* 0x000000040f127825 */ /* 0x002fe200078e0204 */
[----:B------:R-:W-:-:S03]  /*01f0*/  CS2R R4, SRZ ;  /* 0x0000000000047805 */ /* 0x000fc6000001ff00 */
[----:B0-----:R-:W-:-:S03]  /*0200*/  IMAD.WIDE R20, R13, 0x4, R10 ;  /* 0x000000040d147825 */ /* 0x001fc600078e020a */
[----:B------:R0:W4:Y:S01]  /*0210*/  @!P0 LDG.E.EL.64 R4, desc[UR6][R18.64] ;  /* 0x0000000612048981 */ /* 0x000122000c2e1b00 */
[----:B---3--:R-:W-:-:S03]  /*0220*/  IMAD.WIDE R10, R13, 0x4, R8 ;  /* 0x000000040d0a7825 */ /* 0x008fc600078e0208 */
[----:B------:R-:W3:Y:S04]  /*0230*/  LDG.E.EL.64 R8, desc[UR6][R20.64] ;  /* 0x0000000614087981 */ /* 0x000ee8000c2e1b00 */
[----:B------:R-:W3:Y:S01]  /*0240*/  LDG.E.EL.64 R10, desc[UR6][R10.64] ;  /* 0x000000060a0a7981 */ /* 0x000ee2000c2e1b00 */
[----:B------:R-:W1:Y:S01]  /*0250*/  S2UR UR5, SR_CgaCtaId ;  /* 0x00000000000579c3 */ /* 0x000e620000008800 */
[----:B0-----:R-:W-:Y:S01]  /*0260*/  IMAD.MOV.U32 R18, RZ, RZ, 0x3e800000 ;  /* 0x3e800000ff127424 */ /* 0x001fe200078e00ff */
[----:B------:R-:W-:Y:S02]  /*0270*/  UMOV UR4, 0x400 ;  /* 0x0000040000047882 */ /* 0x000fe40000000000 */
[----:B-1----:R-:W-:Y:S01]  /*0280*/  UPRMT UR4, UR5, 0x654, UR4 ;  /* 0x0000065405047896 */ /* 0x002fe20008000004 */
[----:B--2---:R-:W-:Y:S01]  /*0290*/  FADD R2, R2, 9.9999997473787516356e-06 ;  /* 0x3727c5ac02027421 */ /* 0x004fe20000000000 */
[----:B------:R-:W-:-:S03]  /*02a0*/  FADD R3, R3, 9.9999997473787516356e-06 ;  /* 0x3727c5ac03037421 */ /* 0x000fc60000000000 */
[----:B------:R-:W0:Y:S08]  /*02b0*/  MUFU.SQRT R13, R2 ;  /* 0x00000002000d7308 */ /* 0x000e300000002000 */
[----:B------:R-:W1:Y:S01]  /*02c0*/  MUFU.SQRT R15, R3 ;  /* 0x00000003000f7308 */ /* 0x000e620000002000 */
[C---:B0-----:R-:W-:Y:S02]  /*02d0*/  FSETP.GT.AND P0, PT, R13.reuse, 8.50705917302346158658e+37, PT ;  /* 0x7e8000000d00780b */ /* 0x041fe40003f04000 */
[----:B------:R-:W-:-:S02]  /*02e0*/  FSETP.GEU.AND P2, PT, R13, 1.175494350822287508e-38, PT ;  /* 0x008000000d00780b */ /* 0x000fc40003f4e000 */
[C---:B-1----:R-:W-:Y:S02]  /*02f0*/  FSETP.GT.AND P1, PT, R15.reuse, 8.50705917302346158658e+37, PT ;  /* 0x7e8000000f00780b */ /* 0x042fe40003f24000 */
[----:B------:R-:W-:-:S07]  /*0300*/  FSETP.GEU.AND P3, PT, R15, 1.175494350822287508e-38, PT ;  /* 0x008000000f00780b */ /* 0x000fce0003f6e000 */
[----:B------:R-:W-:-:S04]  /*0310*/  @P0 FMUL R13, R13, 0.25 ;  /* 0x3e8000000d0d0820 */ /* 0x000fc80000400000 */
[----:B------:R-:W-:Y:S01]  /*0320*/  @!P2 FMUL R13, R13, 16777216 ;  /* 0x4b8000000d0da820 */ /* 0x000fe20000400000 */
[----:B------:R-:W-:-:S04]  /*0330*/  @P1 FMUL R15, R15, 0.25 ;  /* 0x3e8000000f0f1820 */ /* 0x000fc80000400000 */
[----:B------:R-:W-:Y:S01]  /*0340*/  @!P3 FMUL R15, R15, 16777216 ;  /* 0x4b8000000f0fb820 */ /* 0x000fe20000400000 */
[----:B------:R-:W0:Y:S01]  /*0350*/  MUFU.RCP R13, R13 ;  /* 0x0000000d000d7308 */ /* 0x000e220000001000 */
[----:B------:R-:W-:-:S07]  /*0360*/  FSEL R2, R18, 1, P0 ;  /* 0x3f80000012027808 */ /* 0x000fce0000000000 */
[----:B------:R-:W1:Y:S01]  /*0370*/  MUFU.RCP R15, R15 ;  /* 0x0000000f000f7308 */ /* 0x000e620000001000 */
[----:B------:R-:W-:Y:S01]  /*0380*/  FSEL R18, R18, 1, P1 ;  /* 0x3f80000012127808 */ /* 0x000fe20000800000 */
[----:B------:R-:W-:Y:S01]  /*0390*/  @!P2 FMUL R2, R2, 16777216 ;  /* 0x4b8000000202a820 */ /* 0x000fe20000400000 */
[----:B----4-:R-:W-:-:S03]  /*03a0*/  FADD R4, -R16, R4 ;  /* 0x0000000410047221 */ /* 0x010fc60000000100 */
[----:B------:R-:W-:Y:S01]  /*03b0*/  @!P3 FMUL R18, R18, 16777216 ;  /* 0x4b8000001212b820 */ /* 0x000fe20000400000 */
[----:B0-----:R-:W-:Y:S01]  /*03c0*/  FMUL R3, R13, R2 ;  /* 0x000000020d037220 */ /* 0x001fe20000400000 */
[----:B------:R-:W-:Y:S02]  /*03d0*/  IMAD.SHL.U32 R2, R6, 0x40, RZ ;  /* 0x0000004006027824 */ /* 0x000fe400078e00ff */
[----:B------:R-:W-:Y:S01]  /*03e0*/  FADD R5, -R17, R5 ;  /* 0x0000000511057221 */ /* 0x000fe20000000100 */
[----:B------:R-:W-:Y:S01]  /*03f0*/  FMUL R3, R4, R3 ;  /* 0x0000000304037220 */ /* 0x000fe20000400000 */
[----:B-1----:R-:W-:Y:S01]  /*0400*/  FMUL R18, R15, R18 ;  /* 0x000000120f127220 */ /* 0x002fe20000400000 */
[----:B------:R-:W-:-:S03]  /*0410*/  LOP3.LUT R13, R2, 0xc0, RZ, 0xc0, !PT ;  /* 0x000000c0020d7812 */ /* 0x000fc600078ec0ff */
[----:B------:R-:W-:Y:S01]  /*0420*/  FMUL R18, R5, R18 ;  /* 0x0000001205127220 */ /* 0x000fe20000400000 */
[----:B---3--:R-:W-:Y:S01]  /*0430*/  FFMA R3, R8, R3, R10 ;  /* 0x0000000308037223 */ /* 0x008fe2000000000a */
[----:B------:R-:W-:Y:S02]  /*0440*/  LOP3.LUT R2, R13, 0x20, RZ, 0xfc, !PT ;  /* 0x000000200d027812 */ /* 0x000fe400078efcff */
[----:B------:R-:W-:Y:S01]  /*0450*/  FFMA R9, R9, R18, R11 ;  /* 0x0000001209097223 */ /* 0x000fe2000000000b */
[C---:B------:R-:W-:Y:S02]  /*0460*/  LOP3.LUT R14, R13.reuse, R14, RZ, 0xfc, !PT ;  /* 0x0000000e0d0e7212 */ /* 0x040fe400078efcff */
[----:B------:R-:W-:Y:S02]  /*0470*/  LEA.HI R13, R13, UR4, RZ, 0x1d ;  /* 0x000000040d0d7c11 */ /* 0x000fe4000f8fe8ff */
[----:B------:R-:W-:Y:S02]  /*0480*/  LEA.HI R5, R2, UR4, RZ, 0x1d ;  /* 0x0000000402057c11 */ /* 0x000fe4000f8fe8ff */
[----:B------:R-:W-:-:S02]  /*0490*/  FSETP.GEU.AND P0, PT, R3, RZ, PT ;  /* 0x000000ff0300720b */ /* 0x000fc40003f0e000 */
[----:B------:R-:W-:Y:S01]  /*04a0*/  FSETP.GEU.AND P1, PT, R9, RZ, PT ;  /* 0x000000ff0900720b */ /* 0x000fe20003f2e000 */
[C---:B------:R-:W-:Y:S01]  /*04b0*/  IMAD R16, R14.reuse, 0x4, R13 ;  /* 0x000000040e107824 */ /* 0x040fe200078e020d */
[----:B------:R-:W-:Y:S01]  /*04c0*/  FSEL R11, R3, RZ, P0 ;  /* 0x000000ff030b7208 */ /* 0x000fe20000000000 */
[----:B------:R-:W-:Y:S01]  /*04d0*/  IMAD R14, R14, 0x4, R5 ;  /* 0x000000040e0e7824 */ /* 0x000fe200078e0205 */
[----:B------:R-:W-:-:S03]  /*04e0*/  FSEL R13, R9, RZ, P1 ;  /* 0x000000ff090d7208 */ /* 0x000fc60000800000 */
[----:B------:R0:W-:Y:S04]  /*04f0*/  STS [R16], R11 ;  /* 0x0000000b10007388 */ /* 0x0001e80000000800 */
[----:B------:R-:W-:Y:S01]  /*0500*/  STS [R14+0x80], R13 ;  /* 0x0000800d0e007388 */ /* 0x000fe20000000800 */
[----:B------:R-:W-:-:S04]  /*0510*/  SHF.R.U32.HI R2, RZ, 0x3, R6 ;  /* 0x00000003ff027819 */ /* 0x000fc80000011606 */
[----:B------:R-:W-:Y:S02]  /*0520*/  LOP3.LUT R2, R2, 0xc, RZ, 0xc0, !PT ;  /* 0x0000000c02027812 */ /* 0x000fe400078ec0ff */
[----:B------:R-:W-:-:S03]  /*0530*/  LOP3.LUT R4, R6, 0x7f, RZ, 0xc0, !PT ;  /* 0x0000007f06047812 */ /* 0x000fc600078ec0ff */
[----:B------:R-:W-:-:S04]  /*0540*/  VIADD R5, R2, UR4 ;  /* 0x0000000402057c36 */ /* 0x000fc80008000000 */
[----:B------:R-:W-:Y:S01]  /*0550*/  IMAD R15, R4, 0x4, R5 ;  /* 0x00000004040f7824 */ /* 0x000fe200078e0205 */
[----:B------:R-:W-:Y:S01]  /*0560*/  BAR.SYNC.DEFER_BLOCKING 0x0 ;  /* 0x0000000000007b1d */ /* 0x000fe20000010000 */
[----:B------:R-:W-:-:S04]  /*0570*/  SHF.R.U32.HI R3, RZ, 0x5, R6 ;  /* 0x00000005ff037819 */ /* 0x000fc80000011606 */
[----:B------:R-:W-:-:S04]  /*0580*/  SGXT.U32 R3, R3, 0x2 ;  /* 0x000000020303781a */ /* 0x000fc80000000000 */
[----:B------:R-:W-:Y:S02]  /*0590*/  LOP3.LUT R5, R3, R12, RZ, 0xfc, !PT ;  /* 0x0000000c03057212 */ /* 0x000fe400078efcff */
[----:B------:R-:W1:Y:S01]  /*05a0*/  LDC.64 R2, c[0x0][0x238] ;  /* 0x00008e00ff027b82 */ /* 0x000e620000000a00 */
[----:B------:R-:W2:Y:S01]  /*05b0*/  LDS R15, [R15] ;  /* 0x000000000f0f7984 */ /* 0x000ea20000000800 */
[----:B------:R-:W-:Y:S02]  /*05c0*/  LEA.HI R8, R0, R5, RZ, 0x8 ;  /* 0x0000000500087211 */ /* 0x000fe400078f40ff */
[----:B------:R-:W-:Y:S02]  /*05d0*/  LOP3.LUT R9, R7, 0x1f, R6, 0xf8, !PT ;  /* 0x0000001f07097812 */ /* 0x000fe400078ef806 */
[----:B------:R-:W-:Y:S02]  /*05e0*/  LOP3.LUT R10, R8, 0xffffff00, RZ, 0xc0, !PT ;  /* 0xffffff00080a7812 */ /* 0x000fe400078ec0ff */
[----:B------:R-:W-:-:S03]  /*05f0*/  LOP3.LUT R6, R4, 0x80, RZ, 0xfc, !PT ;  /* 0x0000008004067812 */ /* 0x000fc600078efcff */
[----:B------:R-:W-:Y:S01]  /*0600*/  IMAD.IADD R10, R5, 0x1, -R10 ;  /* 0x00000001050a7824 */ /* 0x000fe200078e0a0a */
[----:B------:R-:W-:Y:S02]  /*0610*/  SHF.R.U32.HI R6, RZ, 0x3, R6 ;  /* 0x00000003ff067819 */ /* 0x000fe40000011606 */
[----:B------:R-:W-:Y:S01]  /*0620*/  SHF.R.S32.HI R8, RZ, 0x8, R8 ;  /* 0x00000008ff087819 */ /* 0x000fe20000011408 */
[----:B------:R-:W-:Y:S01]  /*0630*/  IMAD R7, R10, 0x19, R9 ;  /* 0x000000190a077824 */ /* 0x000fe200078e0209 */
[----:B------:R-:W-:Y:S02]  /*0640*/  ISETP.GE.AND P0, PT, R9, 0x19, PT ;  /* 0x000000190900780c */ /* 0x000fe40003f06270 */
[----:B------:R-:W-:Y:S01]  /*0650*/  LOP3.LUT R6, R6, 0x1c, RZ, 0xc0, !PT ;  /* 0x0000001c06067812 */ /* 0x000fe200078ec0ff */
[----:B------:R-:W-:-:S04]  /*0660*/  IMAD R7, R8, 0x9600, R7 ;  /* 0x0000960008077824 */ /* 0x000fc800078e0207 */
[----:B0-----:R-:W-:Y:S02]  /*0670*/  VIADD R11, R6, UR4 ;  /* 0x00000004060b7c36 */ /* 0x001fe40008000000 */
[----:B-1----:R-:W-:-:S04]  /*0680*/  IMAD.WIDE R6, R7, 0x4, R2 ;  /* 0x0000000407067825 */ /* 0x002fc800078e0202 */
[----:B------:R-:W-:Y:S01]  /*0690*/  IMAD R11, R4, 0x4, R11 ;  /* 0x00000004040b7824 */ /* 0x000fe200078e020b */
[----:B--2---:R0:W-:Y:S02]  /*06a0*/  @!P0 STG.E desc[UR6][R6.64], R15 ;  /* 0x0000000f06008986 */ /* 0x0041e4000c101906 */
[----:B0-----:R-:W-:Y:S05]  /*06b0*/  @P0 EXIT ;  /* 0x000000000000094d */ /* 0x001fea0003800000 */
[----:B------:R-:W0:Y:S01]  /*06c0*/  LDS R11, [R11+0x200] ;  /* 0x000200000b0b7984 */ /* 0x000e220000000800 */
[----:B------:R-:W-:-:S04]  /*06d0*/  LOP3.LUT R5, R5, 0x4, RZ, 0xfc, !PT ;  /* 0x0000000405057812 */ /* 0x000fc800078efcff */
[----:B------:R-:W-:-:S04]  /*06e0*/  LEA.HI R0, R0, R5, RZ, 0x8 ;  /* 0x0000000500007211 */ /* 0x000fc800078f40ff */
[----:B------:R-:W-:Y:S02]  /*06f0*/  LOP3.LUT R4, R0, 0xffffff00, RZ, 0xc0, !PT ;  /* 0xffffff0000047812 */ /* 0x000fe400078ec0ff */
[----:B------:R-:W-:-:S03]  /*0700*/  SHF.R.S32.HI R0, RZ, 0x8, R0 ;  /* 0x00000008ff007819 */ /* 0x000fc60000011400 */
[----:B------:R-:W-:-:S04]  /*0710*/  IMAD.IADD R4, R5, 0x1, -R4 ;  /* 0x0000000105047824 */ /* 0x000fc800078e0a04 */
[----:B------:R-:W-:-:S04]  /*0720*/  IMAD R9, R4, 0x19, R9 ;  /* 0x0000001904097824 */ /* 0x000fc800078e0209 */
[----:B------:R-:W-:-:S04]  /*0730*/  IMAD R9, R0, 0x9600, R9 ;  /* 0x0000960000097824 */ /* 0x000fc800078e0209 */
[----:B------:R-:W-:-:S05]  /*0740*/  IMAD.WIDE R2, R9, 0x4, R2 ;  /* 0x0000000409027825 */ /* 0x000fca00078e0202 */
[----:B0-----:R-:W-:Y:S01]  /*0750*/  STG.E desc[UR6][R2.64], R11 ;  /* 0x0000000b02007986 */ /* 0x001fe2000c101906 */
[----:B------:R-:W-:Y:S05]  /*0760*/  EXIT ;  /* 0x000000000000794d */ /* 0x000fea0003800000 */
.L_x_0:
[----:B------:R-:W-:-:S00]  /*0770*/  BRA `(.L_x_0) ;  /* 0xfffffffc00fc7947 */ /* 0x000fc0000383ffff */
[----:B------:R-:W-:-:S00]  /*0780*/  NOP ;  /* 0x0000000000007918 */ /* 0x000fc00000000000 */
[----:B------:R-:W-:-:S00]  /*0790*/  NOP ;  /* 0x0000000000007918 */ /* 0x000fc00000000000 */
[----:B------:R-:W-:-:S00]  /*07a0*/  NOP ;  /* 0x0000000000007918 */ /* 0x000fc00000000000 */
[----:B------:R-:W-:-:S00]  /*07b0*/  NOP ;  /* 0x0000000000007918 */ /* 0x000fc00000000000 */
[----:B------:R-:W-:-:S00]  /*07c0*/  NOP ;  /* 0x0000000000007918 */ /* 0x000fc00000000000 */
[----:B------:R-:W-:-:S00]  /*07d0*/  NOP ;  /* 0x0000000000007918 */ /* 0x000fc00000000000 */
[----:B------:R-:W-:-:S00]  /*07e0*/  NOP ;  /* 0x0000000000007918 */ /* 0x000fc00000000000 */
[----:B------:R-:W-:-:S00]  /*07f0*/  NOP ;  /* 0x0000000000007918 */ /* 0x000fc00000000000 */
.L_x_1:


//--------------------- .nv.global.init           --------------------------
	.section	.nv.global.init,"aw",@progbits
.nv.global.init:
	.type		_$_str,@object
	.size		_$_str,(_$_str_$_2 - _$_str)
_$_str:
        /*0000*/ 	.byte	0x5f, 0x5f, 0x43, 0x55, 0x44, 0x41, 0x5f, 0x46, 0x54, 0x5a, 0x00
	.type		_$_str_$_2,@object
	.size		_$_str_$_2,(.L_1 - _$_str_$_2)
_$_str_$_2:
        /*000b*/ 	.byte	0x5f, 0x5f, 0x43, 0x55, 0x44, 0x41, 0x5f, 0x50, 0x52, 0x45, 0x43, 0x5f, 0x53, 0x51, 0x52, 0x54
        /*001b*/ 	.byte	0x00
.L_1:


//--------------------- .nv.shared.triton_poi_fused__native_batch_norm_legit_no_training_relu_24 --------------------------
	.section	.nv.shared.triton_poi_fused__native_batch_norm_legit_no_training_relu_24,"aw",@nobits
	.sectionflags	@""
	.align	16
	.zero		1024


//--------------------- .nv.constant0.triton_poi_fused__native_batch_norm_legit_no_training_relu_24 --------------------------
	.section	.nv.constant0.triton_poi_fused__native_batch_norm_legit_no_training_relu_24,"a",@progbits
	.sectionflags	@""
	.align	4
.nv.constant0.triton_poi_fused__native_batch_norm_legit_no_training_relu_24:
	.zero		584
